//
// Generated by NVIDIA NVVM Compiler
//
// Compiler Build ID: CL-36424714
// Cuda compilation tools, release 13.0, V13.0.88
// Based on NVVM 20.0.0
//

.version 9.0
.target sm_100
.address_size 64

	// .globl	_Z6kernelv
.extern .func  (.param .b32 func_retval0) vprintf
(
	.param .b64 vprintf_param_0,
	.param .b64 vprintf_param_1
)
;
.global .align 1 .b8 $str[8] = {37, 100, 44, 32, 37, 100, 10};

.visible .entry _Z6kernelv()
{
	.local .align 8 .b8 	__local_depot0[8];
	.reg .b64 	%SP;
	.reg .b64 	%SPL;
	.reg .b32 	%r<5>;
	.reg .b64 	%rd<5>;

	mov.u64 	%SPL, __local_depot0;
	cvta.local.u64 	%SP, %SPL;
	add.u64 	%rd1, %SP, 0;
	add.u64 	%rd2, %SPL, 0;
	mov.u32 	%r1, %tid.x;
	mov.u32 	%r2, %ctaid.x;
	st.local.v2.u32 	[%rd2], {%r1, %r2};
	mov.u64 	%rd3, $str;
	cvta.global.u64 	%rd4, %rd3;
	{ // callseq 0, 0
	.param .b64 param0;
	st.param.b64 	[param0], %rd4;
	.param .b64 param1;
	st.param.b64 	[param1], %rd1;
	.param .b32 retval0;
	call.uni (retval0), 
	vprintf, 
	(
	param0, 
	param1
	);
	ld.param.b32 	%r3, [retval0];
	} // callseq 0
	ret;

}


// ===== COMPILED SASS (sm_100) =====

	.target	sm_100

	.elftype	@"ET_EXEC"


//--------------------- .note.nv.tkinfo           --------------------------
	.section	.note.nv.tkinfo,"",@"SHT_NOTE"
	.sectionflags	@"SHF_NOTE_NV_TKINFO"
	.tkinfo
        /*0018*/ 	.word	0x00000002
        /*0030*/ 	.string	""
        /*0030*/ 	.string	"ptxas"
        /*0030*/ 	.string	"Cuda compilation tools, release 13.0, V13.0.88"
        /*0030*/ 	.string	"Build cuda_13.0.r13.0/compiler.36424714_0"
        /*0030*/ 	.string	"-arch sm_100 -m 64 "



//--------------------- .note.nv.cuinfo           --------------------------
	.section	.note.nv.cuinfo,"",@"SHT_NOTE"
	.sectionflags	@"SHF_NOTE_NV_CUINFO"
        /*0018*/ 	.short	0x0002
        /*001a*/ 	.short	0x0064
        /*001c*/ 	.short	0x0082
	.zero		2


//--------------------- .nv.info                  --------------------------
	.section	.nv.info,"",@"SHT_CUDA_INFO"
	.align	4


	//----- nvinfo : EIATTR_REGCOUNT
	.align		4
        /*0000*/ 	.byte	0x04, 0x2f
        /*0002*/ 	.short	(.L_2 - .L_1)
	.align		4
.L_1:
        /*0004*/ 	.word	index@(_Z6kernelv)
        /*0008*/ 	.word	0x00000018


	//----- nvinfo : EIATTR_FRAME_SIZE
	.align		4
.L_2:
        /*000c*/ 	.byte	0x04, 0x11
        /*000e*/ 	.short	(.L_4 - .L_3)
	.align		4
.L_3:
        /*0010*/ 	.word	index@(_Z6kernelv)
        /*0014*/ 	.word	0x00000008


	//----- nvinfo : EIATTR_MIN_STACK_SIZE
	.align		4
.L_4:
        /*0018*/ 	.byte	0x04, 0x12
        /*001a*/ 	.short	(.L_6 - .L_5)
	.align		4
.L_5:
        /*001c*/ 	.word	index@(_Z6kernelv)
        /*0020*/ 	.word	0x00000008
.L_6:


//--------------------- .nv.compat                --------------------------
	.section	.nv.compat,"",@"SHT_CUDA_COMPAT_INFO"
	.align	4
        /*0000*/ 	.byte	0x02, 0x09, 0x00, 0x00, 0x02, 0x02, 0x01, 0x00, 0x02, 0x05, 0x05, 0x00, 0x03, 0x07, 0x01, 0x01
        /*0010*/ 	.byte	0x02, 0x03, 0x00, 0x00, 0x02, 0x06, 0x01, 0x00, 0x04, 0x0b, 0x08, 0x00, 0x09, 0x00, 0x00, 0x00
        /*0020*/ 	.byte	0x00, 0x00, 0x00, 0x00


//--------------------- .nv.info._Z6kernelv       --------------------------
	.section	.nv.info._Z6kernelv,"",@"SHT_CUDA_INFO"
	.sectionflags	@""
	.align	4


	//----- nvinfo : EIATTR_CUDA_API_VERSION
	.align		4
        /*0000*/ 	.byte	0x04, 0x37
        /*0002*/ 	.short	(.L_8 - .L_7)
.L_7:
        /*0004*/ 	.word	0x00000082


	//----- nvinfo : EIATTR_SPARSE_MMA_MASK
	.align		4
.L_8:
        /*0008*/ 	.byte	0x03, 0x50
        /*000a*/ 	.short	0x0000


	//----- nvinfo : EIATTR_MAXREG_COUNT
	.align		4
        /*000c*/ 	.byte	0x03, 0x1b
        /*000e*/ 	.short	0x00ff


	//----- nvinfo : EIATTR_EXTERNS
	.align		4
        /*0010*/ 	.byte	0x04, 0x0f
        /*0012*/ 	.short	(.L_10 - .L_9)


	//   ....[0]....
	.align		4
.L_9:
        /*0014*/ 	.word	index@(vprintf)


	//----- nvinfo : EIATTR_MERCURY_ISA_VERSION
	.align		4
.L_10:
        /*0018*/ 	.byte	0x03, 0x5f
        /*001a*/ 	.short	0x0101


	//----- nvinfo : EIATTR_VRC_CTA_INIT_COUNT
	.align		4
        /*001c*/ 	.byte	0x02, 0x4a
	.zero		1
	.zero		1


	//----- nvinfo : EIATTR_SYSCALL_OFFSETS
	.align		4
        /*0020*/ 	.byte	0x04, 0x46
        /*0022*/ 	.short	(.L_12 - .L_11)


	//   ....[0]....
.L_11:
        /*0024*/ 	.word	0x000000f0


	//----- nvinfo : EIATTR_EXIT_INSTR_OFFSETS
	.align		4
.L_12:
        /*0028*/ 	.byte	0x04, 0x1c
        /*002a*/ 	.short	(.L_14 - .L_13)


	//   ....[0]....
.L_13:
        /*002c*/ 	.word	0x00000100


	//----- nvinfo : EIATTR_SW_WAR
	.align		4
.L_14:
        /*0030*/ 	.byte	0x04, 0x36
        /*0032*/ 	.short	(.L_16 - .L_15)
.L_15:
        /*0034*/ 	.word	0x00000008
.L_16:


//--------------------- .nv.callgraph             --------------------------
	.section	.nv.callgraph,"",@"SHT_CUDA_CALLGRAPH"
	.align	4
	.sectionentsize	8
	.align		4
        /*0000*/ 	.word	0x00000000
	.align		4
        /*0004*/ 	.word	0xffffffff
	.align		4
        /*0008*/ 	.word	index@(_Z6kernelv)
	.align		4
        /*000c*/ 	.word	index@(vprintf)
	.align		4
        /*0010*/ 	.word	0x00000000
	.align		4
        /*0014*/ 	.word	0xfffffffe
	.align		4
        /*0018*/ 	.word	0x00000000
	.align		4
        /*001c*/ 	.word	0xfffffffd
	.align		4
        /*0020*/ 	.word	0x00000000
	.align		4
        /*0024*/ 	.word	0xfffffffc


//--------------------- .nv.constant4             --------------------------
	.section	.nv.constant4,"a",@progbits
	.align	8
	.align		8
.nv.constant4:
        /*0000*/ 	.dword	vprintf
	.align		8
        /*0008*/ 	.dword	$str


//--------------------- .text._Z6kernelv          --------------------------
	.section	.text._Z6kernelv,"ax",@progbits
	.align	128
        .global         _Z6kernelv
        .type           _Z6kernelv,@function
        .size           _Z6kernelv,(.L_x_2 - _Z6kernelv)
        .other          _Z6kernelv,@"STO_CUDA_ENTRY STV_DEFAULT"
_Z6kernelv:
.text._Z6kernelv:
[----:B------:R-:W0:Y:S01]  /*0000*/  LDC R1, c[0x0][0x37c] ;  /* 0x0000df00ff017b82 */ /* 0x000e220000000800 */
[----:B------:R-:W1:Y:S01]  /*0010*/  S2R R8, SR_TID.X ;  /* 0x0000000000087919 */ /* 0x000e620000002100 */
[----:B0-----:R-:W-:Y:S01]  /*0020*/  VIADD R1, R1, 0xfffffff8 ;  /* 0xfffffff801017836 */ /* 0x001fe20000000000 */
[----:B------:R-:W-:Y:S01]  /*0030*/  MOV R0, 0x0 ;  /* 0x0000000000007802 */ /* 0x000fe20000000f00 */
[----:B------:R-:W0:Y:S01]  /*0040*/  LDCU UR4, c[0x0][0x2f8] ;  /* 0x00005f00ff0477ac */ /* 0x000e220008000800 */
[----:B------:R-:W1:Y:S03]  /*0050*/  S2R R9, SR_CTAID.X ;  /* 0x0000000000097919 */ /* 0x000e660000002500 */
[----:B------:R2:W3:Y:S01]  /*0060*/  LDC.64 R2, c[0x4][R0] ;  /* 0x0100000000027b82 */ /* 0x0004e20000000a00 */
[----:B------:R-:W4:Y:S01]  /*0070*/  LDCU.64 UR6, c[0x4][0x8] ;  /* 0x01000100ff0677ac */ /* 0x000f220008000a00 */
[----:B------:R-:W5:Y:S01]  /*0080*/  LDCU UR5, c[0x0][0x2fc] ;  /* 0x00005f80ff0577ac */ /* 0x000f620008000800 */
[----:B0-----:R-:W-:Y:S01]  /*0090*/  IADD3 R6, P0, PT, R1, UR4, RZ ;  /* 0x0000000401067c10 */ /* 0x001fe2000ff1e0ff */
[----:B----4-:R-:W-:Y:S01]  /*00a0*/  IMAD.U32 R4, RZ, RZ, UR6 ;  /* 0x00000006ff047e24 */ /* 0x010fe2000f8e00ff */
[----:B------:R-:W-:-:S03]  /*00b0*/  MOV R5, UR7 ;  /* 0x0000000700057c02 */ /* 0x000fc60008000f00 */
[----:B-----5:R-:W-:Y:S01]  /*00c0*/  IMAD.X R7, RZ, RZ, UR5, P0 ;  /* 0x00000005ff077e24 */ /* 0x020fe200080e06ff */
[----:B-1----:R2:W-:Y:S07]  /*00d0*/  STL.64 [R1], R8 ;  /* 0x0000000801007387 */ /* 0x0025ee0000100a00 */
[----:B------:R-:W-:-:S07]  /*00e0*/  LEPC R20, `(.L_x_0) ;  /* 0x000000001014794e */ /* 0x000fce0000000000 */
[----:B--23--:R-:W-:Y:S05]  /*00f0*/  CALL.ABS.NOINC R2 ;  /* 0x0000000002007343 */ /* 0x00cfea0003c00000 */
.L_x_0:
[----:B------:R-:W-:Y:S05]  /*0100*/  EXIT ;  /* 0x000000000000794d */ /* 0x000fea0003800000 */
.L_x_1:
[----:B------:R-:W-:-:S00]  /*0110*/  BRA `(.L_x_1) ;  /* 0xfffffffc00fc7947 */ /* 0x000fc0000383ffff */
[----:B------:R-:W-:-:S00]  /*0120*/  NOP ;  /* 0x0000000000007918 */ /* 0x000fc00000000000 */
        /* <DEDUP_REMOVED lines=13> */
.L_x_2:


//--------------------- .nv.global.init           --------------------------
	.section	.nv.global.init,"aw",@progbits
.nv.global.init:
	.type		$str,@object
	.size		$str,(.L_0 - $str)
$str:
        /*0000*/ 	.byte	0x25, 0x64, 0x2c, 0x20, 0x25, 0x64, 0x0a, 0x00
.L_0:


//--------------------- .nv.shared.reserved.0     --------------------------
	.section	.nv.shared.reserved.0,"aw",@nobits
	.weak		__nv_reservedSMEM_offset_0_alias
	.size		__nv_reservedSMEM_offset_0_alias, 0, 64
	.other		__nv_reservedSMEM_offset_0_alias,@"STO_CUDA_RESERVED_SHARED STV_DEFAULT"
__nv_reservedSMEM_offset_0_alias:
	.zero		0
	.zero		64


//--------------------- .nv.constant0._Z6kernelv  --------------------------
	.section	.nv.constant0._Z6kernelv,"a",@progbits
	.sectionflags	@""
	.align	4
.nv.constant0._Z6kernelv:
	.zero		896


//--------------------- SYMBOLS --------------------------

	.type		.nv.reservedSmem.offset0,@object
	.size		.nv.reservedSmem.offset0,0x4
	.type		vprintf,@function
